//
// Generated by NVIDIA NVVM Compiler
//
// Compiler Build ID: CL-36424714
// Cuda compilation tools, release 13.0, V13.0.88
// Based on NVVM 20.0.0
//

.version 9.0
.target sm_100
.address_size 64

	// .globl	_Z9helloCUDAv
.extern .func  (.param .b32 func_retval0) vprintf
(
	.param .b64 vprintf_param_0,
	.param .b64 vprintf_param_1
)
;
.global .align 1 .b8 $str[40] = {72, 101, 108, 108, 111, 32, 87, 111, 114, 108, 100, 32, 102, 114, 111, 109, 32, 116, 104, 114, 101, 97, 100, 32, 37, 100, 32, 105, 110, 32, 98, 108, 111, 99, 107, 32, 37, 100, 10};
.global .align 1 .b8 $str$1[23] = {72, 101, 108, 108, 111, 32, 87, 111, 114, 108, 100, 32, 102, 114, 111, 109, 32, 71, 80, 85, 33, 10};

.visible .entry _Z9helloCUDAv()
{
	.local .align 8 .b8 	__local_depot0[8];
	.reg .b64 	%SP;
	.reg .b64 	%SPL;
	.reg .b32 	%r<5>;
	.reg .b64 	%rd<5>;

	mov.u64 	%SPL, __local_depot0;
	cvta.local.u64 	%SP, %SPL;
	add.u64 	%rd1, %SP, 0;
	add.u64 	%rd2, %SPL, 0;
	mov.u32 	%r1, %tid.x;
	mov.u32 	%r2, %ctaid.x;
	st.local.v2.u32 	[%rd2], {%r1, %r2};
	mov.u64 	%rd3, $str;
	cvta.global.u64 	%rd4, %rd3;
	{ // callseq 0, 0
	.param .b64 param0;
	st.param.b64 	[param0], %rd4;
	.param .b64 param1;
	st.param.b64 	[param1], %rd1;
	.param .b32 retval0;
	call.uni (retval0), 
	vprintf, 
	(
	param0, 
	param1
	);
	ld.param.b32 	%r3, [retval0];
	} // callseq 0
	ret;

}
	// .globl	_Z10cuda_hellov
.visible .entry _Z10cuda_hellov()
{
	.reg .b32 	%r<3>;
	.reg .b64 	%rd<3>;

	mov.u64 	%rd1, $str$1;
	cvta.global.u64 	%rd2, %rd1;
	{ // callseq 1, 0
	.param .b64 param0;
	st.param.b64 	[param0], %rd2;
	.param .b64 param1;
	st.param.b64 	[param1], 0;
	.param .b32 retval0;
	call.uni (retval0), 
	vprintf, 
	(
	param0, 
	param1
	);
	ld.param.b32 	%r1, [retval0];
	} // callseq 1
	ret;

}


// ===== COMPILED SASS (sm_100) =====

	.target	sm_100

	.elftype	@"ET_EXEC"


//--------------------- .note.nv.tkinfo           --------------------------
	.section	.note.nv.tkinfo,"",@"SHT_NOTE"
	.sectionflags	@"SHF_NOTE_NV_TKINFO"
	.tkinfo
        /*0018*/ 	.word	0x00000002
        /*0030*/ 	.string	""
        /*0030*/ 	.string	"ptxas"
        /*0030*/ 	.string	"Cuda compilation tools, release 13.0, V13.0.88"
        /*0030*/ 	.string	"Build cuda_13.0.r13.0/compiler.36424714_0"
        /*0030*/ 	.string	"-arch sm_100 -m 64 "



//--------------------- .note.nv.cuinfo           --------------------------
	.section	.note.nv.cuinfo,"",@"SHT_NOTE"
	.sectionflags	@"SHF_NOTE_NV_CUINFO"
        /*0018*/ 	.short	0x0002
        /*001a*/ 	.short	0x0064
        /*001c*/ 	.short	0x0082
	.zero		2


//--------------------- .nv.info                  --------------------------
	.section	.nv.info,"",@"SHT_CUDA_INFO"
	.align	4


	//----- nvinfo : EIATTR_REGCOUNT
	.align		4
        /*0000*/ 	.byte	0x04, 0x2f
        /*0002*/ 	.short	(.L_3 - .L_2)
	.align		4
.L_2:
        /*0004*/ 	.word	index@(_Z9helloCUDAv)
        /*0008*/ 	.word	0x00000018


	//----- nvinfo : EIATTR_FRAME_SIZE
	.align		4
.L_3:
        /*000c*/ 	.byte	0x04, 0x11
        /*000e*/ 	.short	(.L_5 - .L_4)
	.align		4
.L_4:
        /*0010*/ 	.word	index@(_Z9helloCUDAv)
        /*0014*/ 	.word	0x00000008


	//----- nvinfo : EIATTR_REGCOUNT
	.align		4
.L_5:
        /*0018*/ 	.byte	0x04, 0x2f
        /*001a*/ 	.short	(.L_7 - .L_6)
	.align		4
.L_6:
        /*001c*/ 	.word	index@(_Z10cuda_hellov)
        /*0020*/ 	.word	0x00000018


	//----- nvinfo : EIATTR_FRAME_SIZE
	.align		4
.L_7:
        /*0024*/ 	.byte	0x04, 0x11
        /*0026*/ 	.short	(.L_9 - .L_8)
	.align		4
.L_8:
        /*0028*/ 	.word	index@(_Z10cuda_hellov)
        /*002c*/ 	.word	0x00000000


	//----- nvinfo : EIATTR_MIN_STACK_SIZE
	.align		4
.L_9:
        /*0030*/ 	.byte	0x04, 0x12
        /*0032*/ 	.short	(.L_11 - .L_10)
	.align		4
.L_10:
        /*0034*/ 	.word	index@(_Z10cuda_hellov)
        /*0038*/ 	.word	0x00000000


	//----- nvinfo : EIATTR_MIN_STACK_SIZE
	.align		4
.L_11:
        /*003c*/ 	.byte	0x04, 0x12
        /*003e*/ 	.short	(.L_13 - .L_12)
	.align		4
.L_12:
        /*0040*/ 	.word	index@(_Z9helloCUDAv)
        /*0044*/ 	.word	0x00000008
.L_13:


//--------------------- .nv.compat                --------------------------
	.section	.nv.compat,"",@"SHT_CUDA_COMPAT_INFO"
	.align	4
        /*0000*/ 	.byte	0x02, 0x09, 0x00, 0x00, 0x02, 0x02, 0x01, 0x00, 0x02, 0x05, 0x05, 0x00, 0x03, 0x07, 0x01, 0x01
        /*0010*/ 	.byte	0x02, 0x03, 0x00, 0x00, 0x02, 0x06, 0x01, 0x00, 0x04, 0x0b, 0x08, 0x00, 0x09, 0x00, 0x00, 0x00
        /*0020*/ 	.byte	0x00, 0x00, 0x00, 0x00


//--------------------- .nv.info._Z10cuda_hellov  --------------------------
	.section	.nv.info._Z10cuda_hellov,"",@"SHT_CUDA_INFO"
	.sectionflags	@""
	.align	4


	//----- nvinfo : EIATTR_CUDA_API_VERSION
	.align		4
        /*0000*/ 	.byte	0x04, 0x37
        /*0002*/ 	.short	(.L_15 - .L_14)
.L_14:
        /*0004*/ 	.word	0x00000082


	//----- nvinfo : EIATTR_SPARSE_MMA_MASK
	.align		4
.L_15:
        /*0008*/ 	.byte	0x03, 0x50
        /*000a*/ 	.short	0x0000


	//----- nvinfo : EIATTR_MAXREG_COUNT
	.align		4
        /*000c*/ 	.byte	0x03, 0x1b
        /*000e*/ 	.short	0x00ff


	//----- nvinfo : EIATTR_EXTERNS
	.align		4
        /*0010*/ 	.byte	0x04, 0x0f
        /*0012*/ 	.short	(.L_17 - .L_16)


	//   ....[0]....
	.align		4
.L_16:
        /*0014*/ 	.word	index@(vprintf)


	//----- nvinfo : EIATTR_MERCURY_ISA_VERSION
	.align		4
.L_17:
        /*0018*/ 	.byte	0x03, 0x5f
        /*001a*/ 	.short	0x0101


	//----- nvinfo : EIATTR_VRC_CTA_INIT_COUNT
	.align		4
        /*001c*/ 	.byte	0x02, 0x4a
	.zero		1
	.zero		1


	//----- nvinfo : EIATTR_SYSCALL_OFFSETS
	.align		4
        /*0020*/ 	.byte	0x04, 0x46
        /*0022*/ 	.short	(.L_19 - .L_18)


	//   ....[0]....
.L_18:
        /*0024*/ 	.word	0x00000080


	//----- nvinfo : EIATTR_EXIT_INSTR_OFFSETS
	.align		4
.L_19:
        /*0028*/ 	.byte	0x04, 0x1c
        /*002a*/ 	.short	(.L_21 - .L_20)


	//   ....[0]....
.L_20:
        /*002c*/ 	.word	0x00000090


	//----- nvinfo : EIATTR_SW_WAR
	.align		4
.L_21:
        /*0030*/ 	.byte	0x04, 0x36
        /*0032*/ 	.short	(.L_23 - .L_22)
.L_22:
        /*0034*/ 	.word	0x00000008
.L_23:


//--------------------- .nv.info._Z9helloCUDAv    --------------------------
	.section	.nv.info._Z9helloCUDAv,"",@"SHT_CUDA_INFO"
	.sectionflags	@""
	.align	4


	//----- nvinfo : EIATTR_CUDA_API_VERSION
	.align		4
        /*0000*/ 	.byte	0x04, 0x37
        /*0002*/ 	.short	(.L_25 - .L_24)
.L_24:
        /*0004*/ 	.word	0x00000082


	//----- nvinfo : EIATTR_SPARSE_MMA_MASK
	.align		4
.L_25:
        /*0008*/ 	.byte	0x03, 0x50
        /*000a*/ 	.short	0x0000


	//----- nvinfo : EIATTR_MAXREG_COUNT
	.align		4
        /*000c*/ 	.byte	0x03, 0x1b
        /*000e*/ 	.short	0x00ff


	//----- nvinfo : EIATTR_EXTERNS
	.align		4
        /*0010*/ 	.byte	0x04, 0x0f
        /*0012*/ 	.short	(.L_27 - .L_26)


	//   ....[0]....
	.align		4
.L_26:
        /*0014*/ 	.word	index@(vprintf)


	//----- nvinfo : EIATTR_MERCURY_ISA_VERSION
	.align		4
.L_27:
        /*0018*/ 	.byte	0x03, 0x5f
        /*001a*/ 	.short	0x0101


	//----- nvinfo : EIATTR_VRC_CTA_INIT_COUNT
	.align		4
        /*001c*/ 	.byte	0x02, 0x4a
	.zero		1
	.zero		1


	//----- nvinfo : EIATTR_SYSCALL_OFFSETS
	.align		4
        /*0020*/ 	.byte	0x04, 0x46
        /*0022*/ 	.short	(.L_29 - .L_28)


	//   ....[0]....
.L_28:
        /*0024*/ 	.word	0x000000f0


	//----- nvinfo : EIATTR_EXIT_INSTR_OFFSETS
	.align		4
.L_29:
        /*0028*/ 	.byte	0x04, 0x1c
        /*002a*/ 	.short	(.L_31 - .L_30)


	//   ....[0]....
.L_30:
        /*002c*/ 	.word	0x00000100


	//----- nvinfo : EIATTR_SW_WAR
	.align		4
.L_31:
        /*0030*/ 	.byte	0x04, 0x36
        /*0032*/ 	.short	(.L_33 - .L_32)
.L_32:
        /*0034*/ 	.word	0x00000008
.L_33:


//--------------------- .nv.callgraph             --------------------------
	.section	.nv.callgraph,"",@"SHT_CUDA_CALLGRAPH"
	.align	4
	.sectionentsize	8
	.align		4
        /*0000*/ 	.word	0x00000000
	.align		4
        /*0004*/ 	.word	0xffffffff
	.align		4
        /*0008*/ 	.word	index@(_Z10cuda_hellov)
	.align		4
        /*000c*/ 	.word	index@(vprintf)
	.align		4
        /*0010*/ 	.word	index@(_Z9helloCUDAv)
	.align		4
        /*0014*/ 	.word	index@(vprintf)
	.align		4
        /*0018*/ 	.word	0x00000000
	.align		4
        /*001c*/ 	.word	0xfffffffe
	.align		4
        /*0020*/ 	.word	0x00000000
	.align		4
        /*0024*/ 	.word	0xfffffffd
	.align		4
        /*0028*/ 	.word	0x00000000
	.align		4
        /*002c*/ 	.word	0xfffffffc


//--------------------- .nv.constant4             --------------------------
	.section	.nv.constant4,"a",@progbits
	.align	8
	.align		8
.nv.constant4:
        /*0000*/ 	.dword	vprintf
	.align		8
        /*0008*/ 	.dword	$str
	.align		8
        /*0010*/ 	.dword	$str$1


//--------------------- .text._Z10cuda_hellov     --------------------------
	.section	.text._Z10cuda_hellov,"ax",@progbits
	.align	128
        .global         _Z10cuda_hellov
        .type           _Z10cuda_hellov,@function
        .size           _Z10cuda_hellov,(.L_x_4 - _Z10cuda_hellov)
        .other          _Z10cuda_hellov,@"STO_CUDA_ENTRY STV_DEFAULT"
_Z10cuda_hellov:
.text._Z10cuda_hellov:
[----:B------:R-:W0:Y:S01]  /*0000*/  LDC R1, c[0x0][0x37c] ;  /* 0x0000df00ff017b82 */ /* 0x000e220000000800 */
[----:B------:R-:W-:Y:S01]  /*0010*/  MOV R0, 0x0 ;  /* 0x0000000000007802 */ /* 0x000fe20000000f00 */
[----:B------:R-:W1:Y:S01]  /*0020*/  LDCU.64 UR4, c[0x4][0x10] ;  /* 0x01000200ff0477ac */ /* 0x000e620008000a00 */
[----:B------:R-:W-:-:S05]  /*0030*/  CS2R R6, SRZ ;  /* 0x0000000000067805 */ /* 0x000fca000001ff00 */
[----:B------:R2:W3:Y:S01]  /*0040*/  LDC.64 R2, c[0x4][R0] ;  /* 0x0100000000027b82 */ /* 0x0004e20000000a00 */
[----:B-1----:R-:W-:Y:S02]  /*0050*/  IMAD.U32 R4, RZ, RZ, UR4 ;  /* 0x00000004ff047e24 */ /* 0x002fe4000f8e00ff */
[----:B--2---:R-:W-:-:S07]  /*0060*/  IMAD.U32 R5, RZ, RZ, UR5 ;  /* 0x00000005ff057e24 */ /* 0x004fce000f8e00ff */
[----:B------:R-:W-:-:S07]  /*0070*/  LEPC R20, `(.L_x_0) ;  /* 0x000000001014794e */ /* 0x000fce0000000000 */
[----:B0--3--:R-:W-:Y:S05]  /*0080*/  CALL.ABS.NOINC R2 ;  /* 0x0000000002007343 */ /* 0x009fea0003c00000 */
.L_x_0:
[----:B------:R-:W-:Y:S05]  /*0090*/  EXIT ;  /* 0x000000000000794d */ /* 0x000fea0003800000 */
.L_x_1:
[----:B------:R-:W-:-:S00]  /*00a0*/  BRA `(.L_x_1) ;  /* 0xfffffffc00fc7947 */ /* 0x000fc0000383ffff */
[----:B------:R-:W-:-:S00]  /*00b0*/  NOP ;  /* 0x0000000000007918 */ /* 0x000fc00000000000 */
        /* <DEDUP_REMOVED lines=12> */
.L_x_4:


//--------------------- .text._Z9helloCUDAv       --------------------------
	.section	.text._Z9helloCUDAv,"ax",@progbits
	.align	128
        .global         _Z9helloCUDAv
        .type           _Z9helloCUDAv,@function
        .size           _Z9helloCUDAv,(.L_x_5 - _Z9helloCUDAv)
        .other          _Z9helloCUDAv,@"STO_CUDA_ENTRY STV_DEFAULT"
_Z9helloCUDAv:
.text._Z9helloCUDAv:
[----:B------:R-:W0:Y:S01]  /*0000*/  LDC R1, c[0x0][0x37c] ;  /* 0x0000df00ff017b82 */ /* 0x000e220000000800 */
[----:B------:R-:W1:Y:S01]  /*0010*/  S2R R8, SR_TID.X ;  /* 0x0000000000087919 */ /* 0x000e620000002100 */
[----:B0-----:R-:W-:Y:S01]  /*0020*/  VIADD R1, R1, 0xfffffff8 ;  /* 0xfffffff801017836 */ /* 0x001fe20000000000 */
[----:B------:R-:W-:Y:S01]  /*0030*/  MOV R0, 0x0 ;  /* 0x0000000000007802 */ /* 0x000fe20000000f00 */
[----:B------:R-:W0:Y:S01]  /*0040*/  LDCU UR4, c[0x0][0x2f8] ;  /* 0x00005f00ff0477ac */ /* 0x000e220008000800 */
[----:B------:R-:W1:Y:S03]  /*0050*/  S2R R9, SR_CTAID.X ;  /* 0x0000000000097919 */ /* 0x000e660000002500 */
[----:B------:R2:W3:Y:S01]  /*0060*/  LDC.64 R2, c[0x4][R0] ;  /* 0x0100000000027b82 */ /* 0x0004e20000000a00 */
[----:B------:R-:W4:Y:S01]  /*0070*/  LDCU.64 UR6, c[0x4][0x8] ;  /* 0x01000100ff0677ac */ /* 0x000f220008000a00 */
[----:B------:R-:W5:Y:S01]  /*0080*/  LDCU UR5, c[0x0][0x2fc] ;  /* 0x00005f80ff0577ac */ /* 0x000f620008000800 */
[----:B0-----:R-:W-:Y:S01]  /*0090*/  IADD3 R6, P0, PT, R1, UR4, RZ ;  /* 0x0000000401067c10 */ /* 0x001fe2000ff1e0ff */
[----:B----4-:R-:W-:Y:S01]  /*00a0*/  IMAD.U32 R4, RZ, RZ, UR6 ;  /* 0x00000006ff047e24 */ /* 0x010fe2000f8e00ff */
[----:B------:R-:W-:-:S03]  /*00b0*/  MOV R5, UR7 ;  /* 0x0000000700057c02 */ /* 0x000fc60008000f00 */
[----:B-----5:R-:W-:Y:S01]  /*00c0*/  IMAD.X R7, RZ, RZ, UR5, P0 ;  /* 0x00000005ff077e24 */ /* 0x020fe200080e06ff */
[----:B-1----:R2:W-:Y:S07]  /*00d0*/  STL.64 [R1], R8 ;  /* 0x0000000801007387 */ /* 0x0025ee0000100a00 */
[----:B------:R-:W-:-:S07]  /*00e0*/  LEPC R20, `(.L_x_2) ;  /* 0x000000001014794e */ /* 0x000fce0000000000 */
[----:B--23--:R-:W-:Y:S05]  /*00f0*/  CALL.ABS.NOINC R2 ;  /* 0x0000000002007343 */ /* 0x00cfea0003c00000 */
.L_x_2:
[----:B------:R-:W-:Y:S05]  /*0100*/  EXIT ;  /* 0x000000000000794d */ /* 0x000fea0003800000 */
.L_x_3:
        /* <DEDUP_REMOVED lines=15> */
.L_x_5:


//--------------------- .nv.global.init           --------------------------
	.section	.nv.global.init,"aw",@progbits
.nv.global.init:
	.type		$str$1,@object
	.size		$str$1,($str - $str$1)
$str$1:
        /*0000*/ 	.byte	0x48, 0x65, 0x6c, 0x6c, 0x6f, 0x20, 0x57, 0x6f, 0x72, 0x6c, 0x64, 0x20, 0x66, 0x72, 0x6f, 0x6d
        /*0010*/ 	.byte	0x20, 0x47, 0x50, 0x55, 0x21, 0x0a, 0x00
	.type		$str,@object
	.size		$str,(.L_0 - $str)
$str:
        /*0017*/ 	.byte	0x48, 0x65, 0x6c, 0x6c, 0x6f, 0x20, 0x57, 0x6f, 0x72, 0x6c, 0x64, 0x20, 0x66, 0x72, 0x6f, 0x6d
        /*0027*/ 	.byte	0x20, 0x74, 0x68, 0x72, 0x65, 0x61, 0x64, 0x20, 0x25, 0x64, 0x20, 0x69, 0x6e, 0x20, 0x62, 0x6c
        /*0037*/ 	.byte	0x6f, 0x63, 0x6b, 0x20, 0x25, 0x64, 0x0a, 0x00
.L_0:


//--------------------- .nv.shared.reserved.0     --------------------------
	.section	.nv.shared.reserved.0,"aw",@nobits
	.weak		__nv_reservedSMEM_offset_0_alias
	.size		__nv_reservedSMEM_offset_0_alias, 0, 64
	.other		__nv_reservedSMEM_offset_0_alias,@"STO_CUDA_RESERVED_SHARED STV_DEFAULT"
__nv_reservedSMEM_offset_0_alias:
	.zero		0
	.zero		64


//--------------------- .nv.constant0._Z10cuda_hellov --------------------------
	.section	.nv.constant0._Z10cuda_hellov,"a",@progbits
	.sectionflags	@""
	.align	4
.nv.constant0._Z10cuda_hellov:
	.zero		896


//--------------------- .nv.constant0._Z9helloCUDAv --------------------------
	.section	.nv.constant0._Z9helloCUDAv,"a",@progbits
	.sectionflags	@""
	.align	4
.nv.constant0._Z9helloCUDAv:
	.zero		896


//--------------------- SYMBOLS --------------------------

	.type		.nv.reservedSmem.offset0,@object
	.size		.nv.reservedSmem.offset0,0x4
	.type		vprintf,@function
